//
// Generated by NVIDIA NVVM Compiler
//
// Compiler Build ID: CL-36424714
// Cuda compilation tools, release 13.0, V13.0.88
// Based on NVVM 20.0.0
//

.version 9.0
.target sm_100
.address_size 64

	// .globl	_Z6test01v
.extern .func  (.param .b32 func_retval0) vprintf
(
	.param .b64 vprintf_param_0,
	.param .b64 vprintf_param_1
)
;
.global .align 1 .b8 $str[44] = {66, 108, 111, 99, 107, 32, 73, 68, 58, 32, 37, 100, 32, 124, 32, 84, 104, 114, 101, 97, 100, 32, 73, 68, 58, 32, 37, 100, 32, 124, 32, 87, 97, 114, 112, 32, 73, 68, 58, 32, 37, 100, 10};

.visible .entry _Z6test01v()
{
	.local .align 8 .b8 	__local_depot0[16];
	.reg .b64 	%SP;
	.reg .b64 	%SPL;
	.reg .b32 	%r<6>;
	.reg .b64 	%rd<5>;

	mov.u64 	%SPL, __local_depot0;
	cvta.local.u64 	%SP, %SPL;
	add.u64 	%rd1, %SP, 0;
	add.u64 	%rd2, %SPL, 0;
	mov.u32 	%r1, %tid.x;
	shr.u32 	%r2, %r1, 5;
	mov.u32 	%r3, %ctaid.x;
	st.local.v2.u32 	[%rd2], {%r3, %r1};
	st.local.u32 	[%rd2+8], %r2;
	mov.u64 	%rd3, $str;
	cvta.global.u64 	%rd4, %rd3;
	{ // callseq 0, 0
	.param .b64 param0;
	st.param.b64 	[param0], %rd4;
	.param .b64 param1;
	st.param.b64 	[param1], %rd1;
	.param .b32 retval0;
	call.uni (retval0), 
	vprintf, 
	(
	param0, 
	param1
	);
	ld.param.b32 	%r4, [retval0];
	} // callseq 0
	ret;

}
	// .globl	_Z6vecAddPiS_S_i
.visible .entry _Z6vecAddPiS_S_i(
	.param .u64 .ptr .align 1 _Z6vecAddPiS_S_i_param_0,
	.param .u64 .ptr .align 1 _Z6vecAddPiS_S_i_param_1,
	.param .u64 .ptr .align 1 _Z6vecAddPiS_S_i_param_2,
	.param .u32 _Z6vecAddPiS_S_i_param_3
)
{
	.reg .pred 	%p<2>;
	.reg .b32 	%r<9>;
	.reg .b64 	%rd<11>;

	ld.param.u64 	%rd1, [_Z6vecAddPiS_S_i_param_0];
	ld.param.u64 	%rd2, [_Z6vecAddPiS_S_i_param_1];
	ld.param.u64 	%rd3, [_Z6vecAddPiS_S_i_param_2];
	ld.param.u32 	%r2, [_Z6vecAddPiS_S_i_param_3];
	mov.u32 	%r3, %tid.x;
	mov.u32 	%r4, %ctaid.x;
	mov.u32 	%r5, %ntid.x;
	mad.lo.s32 	%r1, %r4, %r5, %r3;
	setp.ge.s32 	%p1, %r1, %r2;
	@%p1 bra 	$L__BB1_2;
	cvta.to.global.u64 	%rd4, %rd1;
	cvta.to.global.u64 	%rd5, %rd2;
	cvta.to.global.u64 	%rd6, %rd3;
	mul.wide.s32 	%rd7, %r1, 4;
	add.s64 	%rd8, %rd4, %rd7;
	ld.global.u32 	%r6, [%rd8];
	add.s64 	%rd9, %rd5, %rd7;
	ld.global.u32 	%r7, [%rd9];
	add.s32 	%r8, %r7, %r6;
	add.s64 	%rd10, %rd6, %rd7;
	st.global.u32 	[%rd10], %r8;
$L__BB1_2:
	ret;

}


// ===== COMPILED SASS (sm_100) =====

	.target	sm_100

	.elftype	@"ET_EXEC"


//--------------------- .note.nv.tkinfo           --------------------------
	.section	.note.nv.tkinfo,"",@"SHT_NOTE"
	.sectionflags	@"SHF_NOTE_NV_TKINFO"
	.tkinfo
        /*0018*/ 	.word	0x00000002
        /*0030*/ 	.string	""
        /*0030*/ 	.string	"ptxas"
        /*0030*/ 	.string	"Cuda compilation tools, release 13.0, V13.0.88"
        /*0030*/ 	.string	"Build cuda_13.0.r13.0/compiler.36424714_0"
        /*0030*/ 	.string	"-arch sm_100 -m 64 "



//--------------------- .note.nv.cuinfo           --------------------------
	.section	.note.nv.cuinfo,"",@"SHT_NOTE"
	.sectionflags	@"SHF_NOTE_NV_CUINFO"
        /*0018*/ 	.short	0x0002
        /*001a*/ 	.short	0x0064
        /*001c*/ 	.short	0x0082
	.zero		2


//--------------------- .nv.info                  --------------------------
	.section	.nv.info,"",@"SHT_CUDA_INFO"
	.align	4


	//----- nvinfo : EIATTR_REGCOUNT
	.align		4
        /*0000*/ 	.byte	0x04, 0x2f
        /*0002*/ 	.short	(.L_2 - .L_1)
	.align		4
.L_1:
        /*0004*/ 	.word	index@(_Z6test01v)
        /*0008*/ 	.word	0x00000018


	//----- nvinfo : EIATTR_FRAME_SIZE
	.align		4
.L_2:
        /*000c*/ 	.byte	0x04, 0x11
        /*000e*/ 	.short	(.L_4 - .L_3)
	.align		4
.L_3:
        /*0010*/ 	.word	index@(_Z6test01v)
        /*0014*/ 	.word	0x00000010


	//----- nvinfo : EIATTR_REGCOUNT
	.align		4
.L_4:
        /*0018*/ 	.byte	0x04, 0x2f
        /*001a*/ 	.short	(.L_6 - .L_5)
	.align		4
.L_5:
        /*001c*/ 	.word	index@(_Z6vecAddPiS_S_i)
        /*0020*/ 	.word	0x0000000c


	//----- nvinfo : EIATTR_FRAME_SIZE
	.align		4
.L_6:
        /*0024*/ 	.byte	0x04, 0x11
        /*0026*/ 	.short	(.L_8 - .L_7)
	.align		4
.L_7:
        /*0028*/ 	.word	index@(_Z6vecAddPiS_S_i)
        /*002c*/ 	.word	0x00000000


	//----- nvinfo : EIATTR_MIN_STACK_SIZE
	.align		4
.L_8:
        /*0030*/ 	.byte	0x04, 0x12
        /*0032*/ 	.short	(.L_10 - .L_9)
	.align		4
.L_9:
        /*0034*/ 	.word	index@(_Z6vecAddPiS_S_i)
        /*0038*/ 	.word	0x00000000


	//----- nvinfo : EIATTR_MIN_STACK_SIZE
	.align		4
.L_10:
        /*003c*/ 	.byte	0x04, 0x12
        /*003e*/ 	.short	(.L_12 - .L_11)
	.align		4
.L_11:
        /*0040*/ 	.word	index@(_Z6test01v)
        /*0044*/ 	.word	0x00000010
.L_12:


//--------------------- .nv.compat                --------------------------
	.section	.nv.compat,"",@"SHT_CUDA_COMPAT_INFO"
	.align	4
        /*0000*/ 	.byte	0x02, 0x09, 0x00, 0x00, 0x02, 0x02, 0x01, 0x00, 0x02, 0x05, 0x05, 0x00, 0x03, 0x07, 0x01, 0x01
        /*0010*/ 	.byte	0x02, 0x03, 0x00, 0x00, 0x02, 0x06, 0x01, 0x00, 0x04, 0x0b, 0x08, 0x00, 0x09, 0x00, 0x00, 0x00
        /*0020*/ 	.byte	0x00, 0x00, 0x00, 0x00


//--------------------- .nv.info._Z6vecAddPiS_S_i --------------------------
	.section	.nv.info._Z6vecAddPiS_S_i,"",@"SHT_CUDA_INFO"
	.sectionflags	@""
	.align	4


	//----- nvinfo : EIATTR_CUDA_API_VERSION
	.align		4
        /*0000*/ 	.byte	0x04, 0x37
        /*0002*/ 	.short	(.L_14 - .L_13)
.L_13:
        /*0004*/ 	.word	0x00000082


	//----- nvinfo : EIATTR_KPARAM_INFO
	.align		4
.L_14:
        /*0008*/ 	.byte	0x04, 0x17
        /*000a*/ 	.short	(.L_16 - .L_15)
.L_15:
        /*000c*/ 	.word	0x00000000
        /*0010*/ 	.short	0x0003
        /*0012*/ 	.short	0x0018
        /*0014*/ 	.byte	0x00, 0xf0, 0x11, 0x00


	//----- nvinfo : EIATTR_KPARAM_INFO
	.align		4
.L_16:
        /*0018*/ 	.byte	0x04, 0x17
        /*001a*/ 	.short	(.L_18 - .L_17)
.L_17:
        /*001c*/ 	.word	0x00000000
        /*0020*/ 	.short	0x0002
        /*0022*/ 	.short	0x0010
        /*0024*/ 	.byte	0x00, 0xf5, 0x21, 0x00


	//----- nvinfo : EIATTR_KPARAM_INFO
	.align		4
.L_18:
        /*0028*/ 	.byte	0x04, 0x17
        /*002a*/ 	.short	(.L_20 - .L_19)
.L_19:
        /*002c*/ 	.word	0x00000000
        /*0030*/ 	.short	0x0001
        /*0032*/ 	.short	0x0008
        /*0034*/ 	.byte	0x00, 0xf5, 0x21, 0x00


	//----- nvinfo : EIATTR_KPARAM_INFO
	.align		4
.L_20:
        /*0038*/ 	.byte	0x04, 0x17
        /*003a*/ 	.short	(.L_22 - .L_21)
.L_21:
        /*003c*/ 	.word	0x00000000
        /*0040*/ 	.short	0x0000
        /*0042*/ 	.short	0x0000
        /*0044*/ 	.byte	0x00, 0xf5, 0x21, 0x00


	//----- nvinfo : EIATTR_SPARSE_MMA_MASK
	.align		4
.L_22:
        /*0048*/ 	.byte	0x03, 0x50
        /*004a*/ 	.short	0x0000


	//----- nvinfo : EIATTR_MAXREG_COUNT
	.align		4
        /*004c*/ 	.byte	0x03, 0x1b
        /*004e*/ 	.short	0x00ff


	//----- nvinfo : EIATTR_MERCURY_ISA_VERSION
	.align		4
        /*0050*/ 	.byte	0x03, 0x5f
        /*0052*/ 	.short	0x0101


	//----- nvinfo : EIATTR_VRC_CTA_INIT_COUNT
	.align		4
        /*0054*/ 	.byte	0x02, 0x4a
	.zero		1
	.zero		1


	//----- nvinfo : EIATTR_EXIT_INSTR_OFFSETS
	.align		4
        /*0058*/ 	.byte	0x04, 0x1c
        /*005a*/ 	.short	(.L_24 - .L_23)


	//   ....[0]....
.L_23:
        /*005c*/ 	.word	0x00000070


	//   ....[1]....
        /*0060*/ 	.word	0x00000130


	//----- nvinfo : EIATTR_CBANK_PARAM_SIZE
	.align		4
.L_24:
        /*0064*/ 	.byte	0x03, 0x19
        /*0066*/ 	.short	0x001c


	//----- nvinfo : EIATTR_PARAM_CBANK
	.align		4
        /*0068*/ 	.byte	0x04, 0x0a
        /*006a*/ 	.short	(.L_26 - .L_25)
	.align		4
.L_25:
        /*006c*/ 	.word	index@(.nv.constant0._Z6vecAddPiS_S_i)
        /*0070*/ 	.short	0x0380
        /*0072*/ 	.short	0x001c


	//----- nvinfo : EIATTR_SW_WAR
	.align		4
.L_26:
        /*0074*/ 	.byte	0x04, 0x36
        /*0076*/ 	.short	(.L_28 - .L_27)
.L_27:
        /*0078*/ 	.word	0x00000008
.L_28:


//--------------------- .nv.info._Z6test01v       --------------------------
	.section	.nv.info._Z6test01v,"",@"SHT_CUDA_INFO"
	.sectionflags	@""
	.align	4


	//----- nvinfo : EIATTR_CUDA_API_VERSION
	.align		4
        /*0000*/ 	.byte	0x04, 0x37
        /*0002*/ 	.short	(.L_30 - .L_29)
.L_29:
        /*0004*/ 	.word	0x00000082


	//----- nvinfo : EIATTR_SPARSE_MMA_MASK
	.align		4
.L_30:
        /*0008*/ 	.byte	0x03, 0x50
        /*000a*/ 	.short	0x0000


	//----- nvinfo : EIATTR_MAXREG_COUNT
	.align		4
        /*000c*/ 	.byte	0x03, 0x1b
        /*000e*/ 	.short	0x00ff


	//----- nvinfo : EIATTR_EXTERNS
	.align		4
        /*0010*/ 	.byte	0x04, 0x0f
        /*0012*/ 	.short	(.L_32 - .L_31)


	//   ....[0]....
	.align		4
.L_31:
        /*0014*/ 	.word	index@(vprintf)


	//----- nvinfo : EIATTR_MERCURY_ISA_VERSION
	.align		4
.L_32:
        /*0018*/ 	.byte	0x03, 0x5f
        /*001a*/ 	.short	0x0101


	//----- nvinfo : EIATTR_VRC_CTA_INIT_COUNT
	.align		4
        /*001c*/ 	.byte	0x02, 0x4a
	.zero		1
	.zero		1


	//----- nvinfo : EIATTR_SYSCALL_OFFSETS
	.align		4
        /*0020*/ 	.byte	0x04, 0x46
        /*0022*/ 	.short	(.L_34 - .L_33)


	//   ....[0]....
.L_33:
        /*0024*/ 	.word	0x00000110


	//----- nvinfo : EIATTR_EXIT_INSTR_OFFSETS
	.align		4
.L_34:
        /*0028*/ 	.byte	0x04, 0x1c
        /*002a*/ 	.short	(.L_36 - .L_35)


	//   ....[0]....
.L_35:
        /*002c*/ 	.word	0x00000120


	//----- nvinfo : EIATTR_SW_WAR
	.align		4
.L_36:
        /*0030*/ 	.byte	0x04, 0x36
        /*0032*/ 	.short	(.L_38 - .L_37)
.L_37:
        /*0034*/ 	.word	0x00000008
.L_38:


//--------------------- .nv.callgraph             --------------------------
	.section	.nv.callgraph,"",@"SHT_CUDA_CALLGRAPH"
	.align	4
	.sectionentsize	8
	.align		4
        /*0000*/ 	.word	0x00000000
	.align		4
        /*0004*/ 	.word	0xffffffff
	.align		4
        /*0008*/ 	.word	index@(_Z6test01v)
	.align		4
        /*000c*/ 	.word	index@(vprintf)
	.align		4
        /*0010*/ 	.word	0x00000000
	.align		4
        /*0014*/ 	.word	0xfffffffe
	.align		4
        /*0018*/ 	.word	0x00000000
	.align		4
        /*001c*/ 	.word	0xfffffffd
	.align		4
        /*0020*/ 	.word	0x00000000
	.align		4
        /*0024*/ 	.word	0xfffffffc


//--------------------- .nv.constant4             --------------------------
	.section	.nv.constant4,"a",@progbits
	.align	8
	.align		8
.nv.constant4:
        /*0000*/ 	.dword	$str
	.align		8
        /*0008*/ 	.dword	vprintf


//--------------------- .text._Z6vecAddPiS_S_i    --------------------------
	.section	.text._Z6vecAddPiS_S_i,"ax",@progbits
	.align	128
        .global         _Z6vecAddPiS_S_i
        .type           _Z6vecAddPiS_S_i,@function
        .size           _Z6vecAddPiS_S_i,(.L_x_3 - _Z6vecAddPiS_S_i)
        .other          _Z6vecAddPiS_S_i,@"STO_CUDA_ENTRY STV_DEFAULT"
_Z6vecAddPiS_S_i:
.text._Z6vecAddPiS_S_i:
[----:B------:R-:W-:Y:S01]  /*0000*/  LDC R1, c[0x0][0x37c] ;  /* 0x0000df00ff017b82 */ /* 0x000fe20000000800 */
[----:B------:R-:W0:Y:S07]  /*0010*/  S2R R9, SR_TID.X ;  /* 0x0000000000097919 */ /* 0x000e2e0000002100 */
[----:B------:R-:W0:Y:S01]  /*0020*/  S2UR UR4, SR_CTAID.X ;  /* 0x00000000000479c3 */ /* 0x000e220000002500 */
[----:B------:R-:W1:Y:S07]  /*0030*/  LDCU UR5, c[0x0][0x398] ;  /* 0x00007300ff0577ac */ /* 0x000e6e0008000800 */
[----:B------:R-:W0:Y:S02]  /*0040*/  LDC R0, c[0x0][0x360] ;  /* 0x0000d800ff007b82 */ /* 0x000e240000000800 */
[----:B0-----:R-:W-:-:S05]  /*0050*/  IMAD R9, R0, UR4, R9 ;  /* 0x0000000400097c24 */ /* 0x001fca000f8e0209 */
[----:B-1----:R-:W-:-:S13]  /*0060*/  ISETP.GE.AND P0, PT, R9, UR5, PT ;  /* 0x0000000509007c0c */ /* 0x002fda000bf06270 */
[----:B------:R-:W-:Y:S05]  /*0070*/  @P0 EXIT ;  /* 0x000000000000094d */ /* 0x000fea0003800000 */
[----:B------:R-:W0:Y:S01]  /*0080*/  LDC.64 R2, c[0x0][0x380] ;  /* 0x0000e000ff027b82 */ /* 0x000e220000000a00 */
[----:B------:R-:W1:Y:S07]  /*0090*/  LDCU.64 UR4, c[0x0][0x358] ;  /* 0x00006b00ff0477ac */ /* 0x000e6e0008000a00 */
[----:B------:R-:W2:Y:S08]  /*00a0*/  LDC.64 R4, c[0x0][0x388] ;  /* 0x0000e200ff047b82 */ /* 0x000eb00000000a00 */
[----:B------:R-:W3:Y:S01]  /*00b0*/  LDC.64 R6, c[0x0][0x390] ;  /* 0x0000e400ff067b82 */ /* 0x000ee20000000a00 */
[----:B0-----:R-:W-:-:S06]  /*00c0*/  IMAD.WIDE R2, R9, 0x4, R2 ;  /* 0x0000000409027825 */ /* 0x001fcc00078e0202 */
[----:B-1----:R-:W4:Y:S01]  /*00d0*/  LDG.E R2, desc[UR4][R2.64] ;  /* 0x0000000402027981 */ /* 0x002f22000c1e1900 */
[----:B--2---:R-:W-:-:S06]  /*00e0*/  IMAD.WIDE R4, R9, 0x4, R4 ;  /* 0x0000000409047825 */ /* 0x004fcc00078e0204 */
[----:B------:R-:W4:Y:S01]  /*00f0*/  LDG.E R5, desc[UR4][R4.64] ;  /* 0x0000000404057981 */ /* 0x000f22000c1e1900 */
[----:B---3--:R-:W-:Y:S01]  /*0100*/  IMAD.WIDE R6, R9, 0x4, R6 ;  /* 0x0000000409067825 */ /* 0x008fe200078e0206 */
[----:B----4-:R-:W-:-:S05]  /*0110*/  IADD3 R9, PT, PT, R2, R5, RZ ;  /* 0x0000000502097210 */ /* 0x010fca0007ffe0ff */
[----:B------:R-:W-:Y:S01]  /*0120*/  STG.E desc[UR4][R6.64], R9 ;  /* 0x0000000906007986 */ /* 0x000fe2000c101904 */
[----:B------:R-:W-:Y:S05]  /*0130*/  EXIT ;  /* 0x000000000000794d */ /* 0x000fea0003800000 */
.L_x_0:
[----:B------:R-:W-:-:S00]  /*0140*/  BRA `(.L_x_0) ;  /* 0xfffffffc00fc7947 */ /* 0x000fc0000383ffff */
[----:B------:R-:W-:-:S00]  /*0150*/  NOP ;  /* 0x0000000000007918 */ /* 0x000fc00000000000 */
        /* <DEDUP_REMOVED lines=10> */
.L_x_3:


//--------------------- .text._Z6test01v          --------------------------
	.section	.text._Z6test01v,"ax",@progbits
	.align	128
        .global         _Z6test01v
        .type           _Z6test01v,@function
        .size           _Z6test01v,(.L_x_4 - _Z6test01v)
        .other          _Z6test01v,@"STO_CUDA_ENTRY STV_DEFAULT"
_Z6test01v:
.text._Z6test01v:
[----:B------:R-:W0:Y:S01]  /*0000*/  LDC R1, c[0x0][0x37c] ;  /* 0x0000df00ff017b82 */ /* 0x000e220000000800 */
[----:B------:R-:W1:Y:S01]  /*0010*/  S2R R9, SR_TID.X ;  /* 0x0000000000097919 */ /* 0x000e620000002100 */
[----:B------:R-:W-:Y:S01]  /*0020*/  MOV R2, 0x8 ;  /* 0x0000000800027802 */ /* 0x000fe20000000f00 */
[----:B0-----:R-:W-:Y:S01]  /*0030*/  VIADD R1, R1, 0xfffffff0 ;  /* 0xfffffff001017836 */ /* 0x001fe20000000000 */
[----:B------:R-:W0:Y:S01]  /*0040*/  LDCU UR4, c[0x0][0x2f8] ;  /* 0x00005f00ff0477ac */ /* 0x000e220008000800 */
[----:B------:R-:W2:Y:S03]  /*0050*/  S2R R8, SR_CTAID.X ;  /* 0x0000000000087919 */ /* 0x000ea60000002500 */
[----:B------:R-:W3:Y:S01]  /*0060*/  LDC.64 R2, c[0x4][R2] ;  /* 0x0100000002027b82 */ /* 0x000ee20000000a00 */
[----:B------:R-:W4:Y:S01]  /*0070*/  LDCU.64 UR6, c[0x4][URZ] ;  /* 0x01000000ff0677ac */ /* 0x000f220008000a00 */
[----:B------:R-:W5:Y:S01]  /*0080*/  LDCU UR5, c[0x0][0x2fc] ;  /* 0x00005f80ff0577ac */ /* 0x000f620008000800 */
[----:B0-----:R-:W-:Y:S01]  /*0090*/  IADD3 R6, P0, PT, R1, UR4, RZ ;  /* 0x0000000401067c10 */ /* 0x001fe2000ff1e0ff */
[----:B----4-:R-:W-:-:S02]  /*00a0*/  IMAD.U32 R4, RZ, RZ, UR6 ;  /* 0x00000006ff047e24 */ /* 0x010fc4000f8e00ff */
[----:B------:R-:W-:Y:S02]  /*00b0*/  IMAD.U32 R5, RZ, RZ, UR7 ;  /* 0x00000007ff057e24 */ /* 0x000fe4000f8e00ff */
[----:B-----5:R-:W-:Y:S01]  /*00c0*/  IMAD.X R7, RZ, RZ, UR5, P0 ;  /* 0x00000005ff077e24 */ /* 0x020fe200080e06ff */
[----:B-1----:R-:W-:Y:S01]  /*00d0*/  SHF.R.U32.HI R0, RZ, 0x5, R9 ;  /* 0x00000005ff007819 */ /* 0x002fe20000011609 */
[----:B--2---:R0:W-:Y:S04]  /*00e0*/  STL.64 [R1], R8 ;  /* 0x0000000801007387 */ /* 0x0041e80000100a00 */
[----:B------:R0:W-:Y:S02]  /*00f0*/  STL [R1+0x8], R0 ;  /* 0x0000080001007387 */ /* 0x0001e40000100800 */
[----:B------:R-:W-:-:S07]  /*0100*/  LEPC R20, `(.L_x_1) ;  /* 0x000000001014794e */ /* 0x000fce0000000000 */
[----:B0--3--:R-:W-:Y:S05]  /*0110*/  CALL.ABS.NOINC R2 ;  /* 0x0000000002007343 */ /* 0x009fea0003c00000 */
.L_x_1:
[----:B------:R-:W-:Y:S05]  /*0120*/  EXIT ;  /* 0x000000000000794d */ /* 0x000fea0003800000 */
.L_x_2:
        /* <DEDUP_REMOVED lines=13> */
.L_x_4:


//--------------------- .nv.global.init           --------------------------
	.section	.nv.global.init,"aw",@progbits
.nv.global.init:
	.type		$str,@object
	.size		$str,(.L_0 - $str)
$str:
        /*0000*/ 	.byte	0x42, 0x6c, 0x6f, 0x63, 0x6b, 0x20, 0x49, 0x44, 0x3a, 0x20, 0x25, 0x64, 0x20, 0x7c, 0x20, 0x54
        /*0010*/ 	.byte	0x68, 0x72, 0x65, 0x61, 0x64, 0x20, 0x49, 0x44, 0x3a, 0x20, 0x25, 0x64, 0x20, 0x7c, 0x20, 0x57
        /*0020*/ 	.byte	0x61, 0x72, 0x70, 0x20, 0x49, 0x44, 0x3a, 0x20, 0x25, 0x64, 0x0a, 0x00
.L_0:


//--------------------- .nv.shared.reserved.0     --------------------------
	.section	.nv.shared.reserved.0,"aw",@nobits
	.weak		__nv_reservedSMEM_offset_0_alias
	.size		__nv_reservedSMEM_offset_0_alias, 0, 64
	.other		__nv_reservedSMEM_offset_0_alias,@"STO_CUDA_RESERVED_SHARED STV_DEFAULT"
__nv_reservedSMEM_offset_0_alias:
	.zero		0
	.zero		64


//--------------------- .nv.constant0._Z6vecAddPiS_S_i --------------------------
	.section	.nv.constant0._Z6vecAddPiS_S_i,"a",@progbits
	.sectionflags	@""
	.align	4
.nv.constant0._Z6vecAddPiS_S_i:
	.zero		924


//--------------------- .nv.constant0._Z6test01v  --------------------------
	.section	.nv.constant0._Z6test01v,"a",@progbits
	.sectionflags	@""
	.align	4
.nv.constant0._Z6test01v:
	.zero		896


//--------------------- SYMBOLS --------------------------

	.type		.nv.reservedSmem.offset0,@object
	.size		.nv.reservedSmem.offset0,0x4
	.type		vprintf,@function
